	.headerflags	@"EF_CUDA_TEXMODE_UNIFIED EF_CUDA_64BIT_ADDRESS EF_CUDA_ACCELERATORS EF_CUDA_SM90 EF_CUDA_VIRTUAL_SM(EF_CUDA_SM90)"
	.elftype	@"ET_EXEC"


//--------------------- .nv.info                  --------------------------
	.section	.nv.info,"",@"SHT_CUDA_INFO"
	.align	4


	//----- nvinfo : EIATTR_REGCOUNT
	.align		4
        /*0000*/ 	.byte	0x04, 0x2f
        /*0002*/ 	.short	(.L_3 - .L_2)
	.align		4
.L_2:
        /*0004*/ 	.word	index@(triton_poi_fused__native_batch_norm_legit_no_training_relu_43)
        /*0008*/ 	.word	0x00000020


	//----- nvinfo : EIATTR_MIN_STACK_SIZE
	.align		4
.L_3:
        /*000c*/ 	.byte	0x04, 0x12
        /*000e*/ 	.short	(.L_5 - .L_4)
	.align		4
.L_4:
        /*0010*/ 	.word	index@(triton_poi_fused__native_batch_norm_legit_no_training_relu_43)
        /*0014*/ 	.word	0x00000000


	//----- nvinfo : EIATTR_FRAME_SIZE
	.align		4
.L_5:
        /*0018*/ 	.byte	0x04, 0x11
        /*001a*/ 	.short	(.L_7 - .L_6)
	.align		4
.L_6:
        /*001c*/ 	.word	index@(triton_poi_fused__native_batch_norm_legit_no_training_relu_43)
        /*0020*/ 	.word	0x00000000


	//----- nvinfo : EIATTR_MIN_STACK_SIZE
	.align		4
.L_7:
        /*0024*/ 	.byte	0x04, 0x12
        /*0026*/ 	.short	(.L_9 - .L_8)
	.align		4
.L_8:
        /*0028*/ 	.word	index@(triton_poi_fused__native_batch_norm_legit_no_training_relu_43)
        /*002c*/ 	.word	0x00000000
.L_9:


//--------------------- .nv.info.triton_poi_fused__native_batch_norm_legit_no_training_relu_43 --------------------------
	.section	.nv.info.triton_poi_fused__native_batch_norm_legit_no_training_relu_43,"",@"SHT_CUDA_INFO"
	.sectionflags	@""
	.align	4


	//----- nvinfo : EIATTR_CUDA_API_VERSION
	.align		4
        /*0000*/ 	.byte	0x04, 0x37
        /*0002*/ 	.short	(.L_11 - .L_10)
.L_10:
        /*0004*/ 	.word	0x0000007c


	//----- nvinfo : EIATTR_KPARAM_INFO
	.align		4
.L_11:
        /*0008*/ 	.byte	0x04, 0x17
        /*000a*/ 	.short	(.L_13 - .L_12)
.L_12:
        /*000c*/ 	.word	0x00000000
        /*0010*/ 	.short	0x0007
        /*0012*/ 	.short	0x0034
        /*0014*/ 	.byte	0x00, 0xf0, 0x11, 0x00


	//----- nvinfo : EIATTR_KPARAM_INFO
	.align		4
.L_13:
        /*0018*/ 	.byte	0x04, 0x17
        /*001a*/ 	.short	(.L_15 - .L_14)
.L_14:
        /*001c*/ 	.word	0x00000000
        /*0020*/ 	.short	0x0006
        /*0022*/ 	.short	0x0030
        /*0024*/ 	.byte	0x00, 0xf0, 0x11, 0x00


	//----- nvinfo : EIATTR_KPARAM_INFO
	.align		4
.L_15:
        /*0028*/ 	.byte	0x04, 0x17
        /*002a*/ 	.short	(.L_17 - .L_16)
.L_16:
        /*002c*/ 	.word	0x00000000
        /*0030*/ 	.short	0x0005
        /*0032*/ 	.short	0x0028
        /*0034*/ 	.byte	0x00, 0xf4, 0x21, 0x00


	//----- nvinfo : EIATTR_KPARAM_INFO
	.align		4
.L_17:
        /*0038*/ 	.byte	0x04, 0x17
        /*003a*/ 	.short	(.L_19 - .L_18)
.L_18:
        /*003c*/ 	.word	0x00000000
        /*0040*/ 	.short	0x0004
        /*0042*/ 	.short	0x0020
        /*0044*/ 	.byte	0x00, 0xf4, 0x21, 0x00


	//----- nvinfo : EIATTR_KPARAM_INFO
	.align		4
.L_19:
        /*0048*/ 	.byte	0x04, 0x17
        /*004a*/ 	.short	(.L_21 - .L_20)
.L_20:
        /*004c*/ 	.word	0x00000000
        /*0050*/ 	.short	0x0003
        /*0052*/ 	.short	0x0018
        /*0054*/ 	.byte	0x00, 0xf4, 0x21, 0x00


	//----- nvinfo : EIATTR_KPARAM_INFO
	.align		4
.L_21:
        /*0058*/ 	.byte	0x04, 0x17
        /*005a*/ 	.short	(.L_23 - .L_22)
.L_22:
        /*005c*/ 	.word	0x00000000
        /*0060*/ 	.short	0x0002
        /*0062*/ 	.short	0x0010
        /*0064*/ 	.byte	0x00, 0xf4, 0x21, 0x00


	//----- nvinfo : EIATTR_KPARAM_INFO
	.align		4
.L_23:
        /*0068*/ 	.byte	0x04, 0x17
        /*006a*/ 	.short	(.L_25 - .L_24)
.L_24:
        /*006c*/ 	.word	0x00000000
        /*0070*/ 	.short	0x0001
        /*0072*/ 	.short	0x0008
        /*0074*/ 	.byte	0x00, 0xf4, 0x21, 0x00


	//----- nvinfo : EIATTR_KPARAM_INFO
	.align		4
.L_25:
        /*0078*/ 	.byte	0x04, 0x17
        /*007a*/ 	.short	(.L_27 - .L_26)
.L_26:
        /*007c*/ 	.word	0x00000000
        /*0080*/ 	.short	0x0000
        /*0082*/ 	.short	0x0000
        /*0084*/ 	.byte	0x00, 0xf4, 0x21, 0x00


	//----- nvinfo : EIATTR_SPARSE_MMA_MASK
	.align		4
.L_27:
        /*0088*/ 	.byte	0x03, 0x50
        /*008a*/ 	.short	0x0000


	//----- nvinfo : EIATTR_MAXREG_COUNT
	.align		4
        /*008c*/ 	.byte	0x03, 0x1b
        /*008e*/ 	.short	0x00ff


	//----- nvinfo : EIATTR_EXIT_INSTR_OFFSETS
	.align		4
        /*0090*/ 	.byte	0x04, 0x1c
        /*0092*/ 	.short	(.L_29 - .L_28)


	//   ....[0]....
.L_28:
        /*0094*/ 	.word	0x00000a00


	//   ....[1]....
        /*0098*/ 	.word	0x00000aa0


	//----- nvinfo : EIATTR_REQNTID
	.align		4
.L_29:
        /*009c*/ 	.byte	0x04, 0x10
        /*009e*/ 	.short	(.L_31 - .L_30)
.L_30:
        /*00a0*/ 	.word	0x00000080
        /*00a4*/ 	.word	0x00000001
        /*00a8*/ 	.word	0x00000001


	//----- nvinfo : EIATTR_CBANK_PARAM_SIZE
	.align		4
.L_31:
        /*00ac*/ 	.byte	0x03, 0x19
        /*00ae*/ 	.short	0x0038


	//----- nvinfo : EIATTR_PARAM_CBANK
	.align		4
        /*00b0*/ 	.byte	0x04, 0x0a
        /*00b2*/ 	.short	(.L_33 - .L_32)
	.align		4
.L_32:
        /*00b4*/ 	.word	index@(.nv.constant0.triton_poi_fused__native_batch_norm_legit_no_training_relu_43)
        /*00b8*/ 	.short	0x0210
        /*00ba*/ 	.short	0x0038


	//----- nvinfo : EIATTR_SW_WAR
	.align		4
.L_33:
        /*00bc*/ 	.byte	0x04, 0x36
        /*00be*/ 	.short	(.L_35 - .L_34)
.L_34:
        /*00c0*/ 	.word	0x00000008
.L_35:


//--------------------- .nv.callgraph             --------------------------
	.section	.nv.callgraph,"",@"SHT_CUDA_CALLGRAPH"
	.align	4
	.sectionentsize	8
	.align		4
        /*0000*/ 	.word	0x00000000
	.align		4
        /*0004*/ 	.word	0xffffffff
	.align		4
        /*0008*/ 	.word	0x00000000
	.align		4
        /*000c*/ 	.word	0xfffffffe
	.align		4
        /*0010*/ 	.word	0x00000000
	.align		4
        /*0014*/ 	.word	0xfffffffd
	.align		4
        /*0018*/ 	.word	0x00000000
	.align		4
        /*001c*/ 	.word	0xfffffffc


//--------------------- .nv.constant4             --------------------------
	.section	.nv.constant4,"a",@progbits
	.align	8
	.align		8
.nv.constant4:
        /*0000*/ 	.dword	_$_str
	.align		8
        /*0008*/ 	.dword	_$_str_$_2


//--------------------- .text.triton_poi_fused__native_batch_norm_legit_no_training_relu_43 --------------------------
	.section	.text.triton_poi_fused__native_batch_norm_legit_no_training_relu_43,"ax",@progbits
	.sectionflags	@"SHF_BARRIERS=1"
	.align	128
        .global         triton_poi_fused__native_batch_norm_legit_no_training_relu_43
        .type           triton_poi_fused__native_batch_norm_legit_no_training_relu_43,@function
        .size           triton_poi_fused__native_batch_norm_legit_no_training_relu_43,(.L_x_1 - triton_poi_fused__native_batch_norm_legit_no_training_relu_43)
        .other          triton_poi_fused__native_batch_norm_legit_no_training_relu_43,@"STO_CUDA_ENTRY STV_DEFAULT"
triton_poi_fused__native_batch_norm_legit_no_training_relu_43:
.text.triton_poi_fused__native_batch_norm_legit_no_training_relu_43:
[----:B------:R-:W0:Y:S01]  /*0000*/  LDC R1, c[0x0][0x28] ;  /* 0x00000a00ff017b82 */ /* 0x000e220000000800 */
[----:B------:R-:W1:Y:S07]  /*0010*/  S2R R24, SR_TID.X ;  /* 0x0000000000187919 */ /* 0x000e6e0000002100 */
[----:B------:R-:W2:Y:S01]  /*0020*/  LDC.64 R10, c[0x0][0x220] ;  /* 0x00008800ff0a7b82 */ /* 0x000ea20000000a00 */
[----:B------:R-:W-:Y:S01]  /*0030*/  CS2R R6, SRZ ;  /* 0x0000000000067805 */ /* 0x000fe2000001ff00 */
[----:B------:R-:W-:Y:S01]  /*0040*/  ULDC.64 UR6, c[0x0][0x208] ;  /* 0x0000820000067ab9 */ /* 0x000fe20000000a00 */
[----:B------:R-:W3:Y:S05]  /*0050*/  S2R R25, SR_CTAID.Y ;  /* 0x0000000000197919 */ /* 0x000eea0000002600 */
[----:B------:R-:W4:Y:S08]  /*0060*/  LDC.64 R22, c[0x0][0x210] ;  /* 0x00008400ff167b82 */ /* 0x000f300000000a00 */
[----:B------:R-:W5:Y:S01]  /*0070*/  LDC.64 R16, c[0x0][0x218] ;  /* 0x00008600ff107b82 */ /* 0x000f620000000a00 */
[----:B------:R-:W-:-:S02]  /*0080*/  CS2R R12, SRZ ;  /* 0x00000000000c7805 */ /* 0x000fc4000001ff00 */
[----:B------:R-:W-:-:S05]  /*0090*/  CS2R R14, SRZ ;  /* 0x00000000000e7805 */ /* 0x000fca000001ff00 */
[----:B------:R-:W4:Y:S01]  /*00a0*/  LDC.64 R26, c[0x0][0x228] ;  /* 0x00008a00ff1a7b82 */ /* 0x000f220000000a00 */
[----:B-1----:R-:W-:-:S07]  /*00b0*/  IMAD.SHL.U32 R0, R24, 0x4, RZ ;  /* 0x0000000418007824 */ /* 0x002fce00078e00ff */
[----:B------:R-:W1:Y:S01]  /*00c0*/  LDC.64 R20, c[0x0][0x230] ;  /* 0x00008c00ff147b82 */ /* 0x000e620000000a00 */
[----:B---3--:R-:W-:Y:S01]  /*00d0*/  IMAD.SHL.U32 R25, R25, 0x200, RZ ;  /* 0x0000020019197824 */ /* 0x008fe200078e00ff */
[----:B------:R-:W-:-:S04]  /*00e0*/  LOP3.LUT R0, R0, 0x1fc, RZ, 0xc0, !PT ;  /* 0x000001fc00007812 */ /* 0x000fc800078ec0ff */
[----:B------:R-:W-:Y:S02]  /*00f0*/  LOP3.LUT R2, R25, R0, RZ, 0xfc, !PT ;  /* 0x0000000019027212 */ /* 0x000fe400078efcff */
[----:B------:R-:W3:Y:S02]  /*0100*/  S2R R0, SR_CTAID.X ;  /* 0x0000000000007919 */ /* 0x000ee40000002500 */
[C---:B------:R-:W-:Y:S01]  /*0110*/  ISETP.GE.AND P2, PT, R2.reuse, 0x300, PT ;  /* 0x000003000200780c */ /* 0x040fe20003f46270 */
[----:B------:R-:W-:-:S05]  /*0120*/  IMAD.HI R3, R2, 0x2aaaaaab, RZ ;  /* 0x2aaaaaab02037827 */ /* 0x000fca00078e02ff */
[----:B------:R-:W-:-:S04]  /*0130*/  SHF.R.U32.HI R4, RZ, 0x1f, R3 ;  /* 0x0000001fff047819 */ /* 0x000fc80000011603 */
[----:B------:R-:W-:Y:S02]  /*0140*/  LEA.HI.SX32 R9, R3, R4, 0x1b ;  /* 0x0000000403097211 */ /* 0x000fe400078fdaff */
[----:B------:R-:W-:-:S03]  /*0150*/  CS2R R4, SRZ ;  /* 0x0000000000047805 */ /* 0x000fc6000001ff00 */
[----:B------:R-:W-:-:S04]  /*0160*/  IMAD R3, R9, -0xc0, R2 ;  /* 0xffffff4009037824 */ /* 0x000fc800078e0202 */
[----:B--2---:R-:W-:-:S05]  /*0170*/  IMAD.WIDE R10, R3, 0x4, R10 ;  /* 0x00000004030a7825 */ /* 0x004fca00078e020a */
[----:B------:R2:W4:Y:S01]  /*0180*/  @!P2 LDG.E.EL.128 R4, desc[UR6][R10.64] ;  /* 0x000000060a04a981 */ /* 0x000522000c2e1d00 */
[----:B-----5:R-:W-:Y:S01]  /*0190*/  IMAD.WIDE R28, R3, 0x4, R16 ;  /* 0x00000004031c7825 */ /* 0x020fe200078e0210 */
[----:B---3--:R-:W-:-:S03]  /*01a0*/  ISETP.GE.AND P0, PT, R0, 0x40, PT ;  /* 0x000000400000780c */ /* 0x008fc60003f06270 */
[----:B------:R-:W-:Y:S01]  /*01b0*/  IMAD R8, R0, 0xc0, R3 ;  /* 0x000000c000087824 */ /* 0x000fe200078e0203 */
[----:B------:R-:W-:-:S03]  /*01c0*/  ISETP.LT.AND P1, PT, R2, 0x300, !P0 ;  /* 0x000003000200780c */ /* 0x000fc60004721270 */
[----:B------:R-:W-:Y:S01]  /*01d0*/  IMAD R9, R9, 0x3000, R8 ;  /* 0x0000300009097824 */ /* 0x000fe200078e0208 */
[----:B--2---:R-:W-:-:S03]  /*01e0*/  CS2R R10, SRZ ;  /* 0x00000000000a7805 */ /* 0x004fc6000001ff00 */
[----:B----4-:R-:W-:Y:S01]  /*01f0*/  IMAD.WIDE R22, R9, 0x4, R22 ;  /* 0x0000000409167825 */ /* 0x010fe200078e0216 */
[----:B------:R-:W-:-:S06]  /*0200*/  CS2R R8, SRZ ;  /* 0x0000000000087805 */ /* 0x000fcc000001ff00 */
[----:B------:R-:W2:Y:S04]  /*0210*/  @!P2 LDG.E.EL.128 R8, desc[UR6][R28.64] ;  /* 0x000000061c08a981 */ /* 0x000ea8000c2e1d00 */
[----:B------:R3:W2:Y:S01]  /*0220*/  @P1 LDG.E.EL.128 R12, desc[UR6][R22.64] ;  /* 0x00000006160c1981 */ /* 0x0006a2000c2e1d00 */
[C---:B0-----:R-:W-:Y:S01]  /*0230*/  IMAD.WIDE R26, R3.reuse, 0x4, R26 ;  /* 0x00000004031a7825 */ /* 0x041fe200078e021a */
[----:B------:R-:W-:Y:S02]  /*0240*/  CS2R R16, SRZ ;  /* 0x0000000000107805 */ /* 0x000fe4000001ff00 */
[----:B------:R-:W-:Y:S01]  /*0250*/  CS2R R18, SRZ ;  /* 0x0000000000127805 */ /* 0x000fe2000001ff00 */
[----:B-1----:R-:W-:Y:S01]  /*0260*/  IMAD.WIDE R2, R3, 0x4, R20 ;  /* 0x0000000403027825 */ /* 0x002fe200078e0214 */
[----:B------:R-:W-:-:S04]  /*0270*/  CS2R R20, SRZ ;  /* 0x0000000000147805 */ /* 0x000fc8000001ff00 */
[----:B------:R-:W4:Y:S01]  /*0280*/  @!P2 LDG.E.EL.128 R16, desc[UR6][R26.64] ;  /* 0x000000061a10a981 */ /* 0x000f22000c2e1d00 */
[----:B---3--:R-:W-:-:S06]  /*0290*/  CS2R R22, SRZ ;  /* 0x0000000000167805 */ /* 0x008fcc000001ff00 */
[----:B------:R0:W4:Y:S01]  /*02a0*/  @!P2 LDG.E.EL.128 R20, desc[UR6][R2.64] ;  /* 0x000000060214a981 */ /* 0x000122000c2e1d00 */
[----:B------:R-:W1:Y:S01]  /*02b0*/  S2UR UR5, SR_CgaCtaId ;  /* 0x00000000000579c3 */ /* 0x000e620000008800 */
[----:B------:R-:W-:Y:S01]  /*02c0*/  UMOV UR4, 0x400 ;  /* 0x0000040000047882 */ /* 0x000fe20000000000 */
[----:B0-----:R-:W-:Y:S01]  /*02d0*/  IMAD.MOV.U32 R2, RZ, RZ, 0x3e800000 ;  /* 0x3e800000ff027424 */ /* 0x001fe200078e00ff */
[----:B------:R-:W0:Y:S01]  /*02e0*/  S2R R3, SR_TID.X ;  /* 0x0000000000037919 */ /* 0x000e220000002100 */
[----:B-1----:R-:W-:Y:S01]  /*02f0*/  UPRMT UR4, UR5, 0x654, UR4 ;  /* 0x0000065405047896 */ /* 0x002fe20008000004 */
[----:B0-----:R-:W-:-:S05]  /*0300*/  IMAD.SHL.U32 R3, R3, 0x4, RZ ;  /* 0x0000000403037824 */ /* 0x001fca00078e00ff */
[----:B------:R-:W-:Y:S01]  /*0310*/  LOP3.LUT R3, R3, 0x1fc, RZ, 0xc0, !PT ;  /* 0x000001fc03037812 */ /* 0x000fe200078ec0ff */
[----:B------:R-:W-:Y:S01]  /*0320*/  FADD R4, R4, 0.0010000000474974513054 ;  /* 0x3a83126f04047421 */ /* 0x000fe20000000000 */
[----:B------:R-:W-:Y:S01]  /*0330*/  FADD R28, R6, 0.0010000000474974513054 ;  /* 0x3a83126f061c7421 */ /* 0x000fe20000000000 */
[----:B------:R-:W-:Y:S01]  /*0340*/  FADD R7, R7, 0.0010000000474974513054 ;  /* 0x3a83126f07077421 */ /* 0x000fe20000000000 */
[----:B------:R-:W-:-:S03]  /*0350*/  FADD R5, R5, 0.0010000000474974513054 ;  /* 0x3a83126f05057421 */ /* 0x000fc60000000000 */
[----:B------:R-:W0:Y:S08]  /*0360*/  MUFU.SQRT R4, R4 ;  /* 0x0000000400047308 */ /* 0x000e300000002000 */
[----:B------:R-:W1:Y:S01]  /*0370*/  MUFU.SQRT R28, R28 ;  /* 0x0000001c001c7308 */ /* 0x000e620000002000 */
[----:B0-----:R-:W-:-:S07]  /*0380*/  FSETP.GT.AND P1, PT, R4, 8.50705917302346158658e+37, PT ;  /* 0x7e8000000400780b */ /* 0x001fce0003f24000 */
[----:B------:R0:W3:Y:S01]  /*0390*/  MUFU.SQRT R6, R7 ;  /* 0x0000000700067308 */ /* 0x0000e20000002000 */
[----:B------:R-:W-:Y:S01]  /*03a0*/  FSETP.GEU.AND P2, PT, R4, 1.175494350822287508e-38, PT ;  /* 0x008000000400780b */ /* 0x000fe20003f4e000 */
[----:B--2---:R-:W-:Y:S01]  /*03b0*/  FADD R8, -R8, R12 ;  /* 0x0000000c08087221 */ /* 0x004fe20000000100 */
[----:B------:R-:W-:Y:S01]  /*03c0*/  FADD R9, -R9, R13 ;  /* 0x0000000d09097221 */ /* 0x000fe20000000100 */
[----:B------:R-:W-:Y:S01]  /*03d0*/  FADD R10, -R10, R14 ;  /* 0x0000000e0a0a7221 */ /* 0x000fe20000000100 */
[----:B-1----:R-:W-:-:S03]  /*03e0*/  FSETP.GT.AND P5, PT, R28, 8.50705917302346158658e+37, PT ;  /* 0x7e8000001c00780b */ /* 0x002fc60003fa4000 */
[----:B------:R-:W1:Y:S01]  /*03f0*/  MUFU.SQRT R5, R5 ;  /* 0x0000000500057308 */ /* 0x000e620000002000 */
[----:B0-----:R-:W-:Y:S01]  /*0400*/  FSEL R7, R2, 1, P1 ;  /* 0x3f80000002077808 */ /* 0x001fe20000800000 */
[----:B------:R-:W-:Y:S01]  /*0410*/  FADD R14, -R11, R15 ;  /* 0x0000000f0b0e7221 */ /* 0x000fe20000000100 */
[----:B------:R-:W-:Y:S01]  /*0420*/  FSETP.GEU.AND P3, PT, R28, 1.175494350822287508e-38, PT ;  /* 0x008000001c00780b */ /* 0x000fe20003f6e000 */
[----:B------:R-:W-:Y:S01]  /*0430*/  @P1 FMUL R4, R4, 0.25 ;  /* 0x3e80000004041820 */ /* 0x000fe20000400000 */
[----:B------:R-:W-:Y:S01]  /*0440*/  FSEL R12, R2, 1, P5 ;  /* 0x3f800000020c7808 */ /* 0x000fe20002800000 */
[----:B------:R-:W-:Y:S01]  /*0450*/  @!P2 FMUL R7, R7, 16777216 ;  /* 0x4b8000000707a820 */ /* 0x000fe20000400000 */
[----:B---3--:R-:W-:Y:S01]  /*0460*/  FSETP.GT.AND P4, PT, R6, 8.50705917302346158658e+37, PT ;  /* 0x7e8000000600780b */ /* 0x008fe20003f84000 */
[----:B------:R-:W-:Y:S01]  /*0470*/  @!P2 FMUL R4, R4, 16777216 ;  /* 0x4b8000000404a820 */ /* 0x000fe20000400000 */
[----:B------:R-:W-:Y:S02]  /*0480*/  LEA R11, R3, UR4, 0x3 ;  /* 0x00000004030b7c11 */ /* 0x000fe4000f8e18ff */
[----:B------:R-:W-:Y:S01]  /*0490*/  FSEL R13, R2, 1, P4 ;  /* 0x3f800000020d7808 */ /* 0x000fe20002000000 */
[----:B------:R-:W-:Y:S01]  /*04a0*/  @P5 FMUL R28, R28, 0.25 ;  /* 0x3e8000001c1c5820 */ /* 0x000fe20000400000 */
[----:B------:R-:W-:Y:S01]  /*04b0*/  FSETP.GEU.AND P5, PT, R6, 1.175494350822287508e-38, PT ;  /* 0x008000000600780b */ /* 0x000fe20003fae000 */
[----:B------:R-:W0:Y:S01]  /*04c0*/  MUFU.RCP R4, R4 ;  /* 0x0000000400047308 */ /* 0x000e220000001000 */
[----:B-1----:R-:W-:Y:S01]  /*04d0*/  FSETP.GT.AND P1, PT, R5, 8.50705917302346158658e+37, PT ;  /* 0x7e8000000500780b */ /* 0x002fe20003f24000 */
[----:B------:R-:W-:Y:S01]  /*04e0*/  @!P3 FMUL R28, R28, 16777216 ;  /* 0x4b8000001c1cb820 */ /* 0x000fe20000400000 */
[----:B------:R-:W-:-:S02]  /*04f0*/  @!P3 FMUL R12, R12, 16777216 ;  /* 0x4b8000000c0cb820 */ /* 0x000fc40000400000 */
[----:B------:R-:W-:Y:S01]  /*0500*/  FSEL R2, R2, 1, P1 ;  /* 0x3f80000002027808 */ /* 0x000fe20000800000 */
[----:B------:R-:W-:Y:S01]  /*0510*/  @P4 FMUL R6, R6, 0.25 ;  /* 0x3e80000006064820 */ /* 0x000fe20000400000 */
[----:B------:R-:W-:Y:S01]  /*0520*/  FSETP.GEU.AND P4, PT, R5, 1.175494350822287508e-38, PT ;  /* 0x008000000500780b */ /* 0x000fe20003f8e000 */
[----:B------:R-:W1:Y:S04]  /*0530*/  MUFU.RCP R27, R28 ;  /* 0x0000001c001b7308 */ /* 0x000e680000001000 */
[----:B------:R-:W-:Y:S01]  /*0540*/  @!P5 FMUL R6, R6, 16777216 ;  /* 0x4b8000000606d820 */ /* 0x000fe20000400000 */
[----:B------:R-:W-:Y:S01]  /*0550*/  @!P5 FMUL R13, R13, 16777216 ;  /* 0x4b8000000d0dd820 */ /* 0x000fe20000400000 */
[----:B------:R-:W-:Y:S01]  /*0560*/  @P1 FMUL R5, R5, 0.25 ;  /* 0x3e80000005051820 */ /* 0x000fe20000400000 */
[----:B0-----:R-:W-:-:S03]  /*0570*/  FMUL R7, R4, R7 ;  /* 0x0000000704077220 */ /* 0x001fc60000400000 */
[----:B------:R-:W0:Y:S01]  /*0580*/  MUFU.RCP R6, R6 ;  /* 0x0000000600067308 */ /* 0x000e220000001000 */
[----:B------:R-:W-:Y:S01]  /*0590*/  FMUL R7, R7, R8 ;  /* 0x0000000807077220 */ /* 0x000fe20000400000 */
[----:B------:R-:W-:Y:S01]  /*05a0*/  @!P4 FMUL R5, R5, 16777216 ;  /* 0x4b8000000505c820 */ /* 0x000fe20000400000 */
[----:B------:R-:W-:Y:S01]  /*05b0*/  @!P4 FMUL R2, R2, 16777216 ;  /* 0x4b8000000202c820 */ /* 0x000fe20000400000 */
[----:B-1----:R-:W-:Y:S01]  /*05c0*/  FMUL R27, R27, R12 ;  /* 0x0000000c1b1b7220 */ /* 0x002fe20000400000 */
[----:B----4-:R-:W-:-:S03]  /*05d0*/  FFMA R7, R7, R16, R20 ;  /* 0x0000001007077223 */ /* 0x010fc60000000014 */
[----:B------:R-:W1:Y:S01]  /*05e0*/  MUFU.RCP R5, R5 ;  /* 0x0000000500057308 */ /* 0x000e620000001000 */
[----:B------:R-:W-:Y:S01]  /*05f0*/  FMUL R27, R27, R10 ;  /* 0x0000000a1b1b7220 */ /* 0x000fe20000400000 */
[----:B------:R-:W-:-:S03]  /*0600*/  FSETP.GEU.AND P4, PT, R7, RZ, PT ;  /* 0x000000ff0700720b */ /* 0x000fc60003f8e000 */
[----:B------:R-:W-:Y:S01]  /*0610*/  FFMA R18, R27, R18, R22 ;  /* 0x000000121b127223 */ /* 0x000fe20000000016 */
[----:B0-----:R-:W-:Y:S01]  /*0620*/  FMUL R13, R6, R13 ;  /* 0x0000000d060d7220 */ /* 0x001fe20000400000 */
[----:B------:R-:W-:-:S03]  /*0630*/  FSEL R7, R7, RZ, P4 ;  /* 0x000000ff07077208 */ /* 0x000fc60002000000 */
[----:B------:R-:W-:Y:S01]  /*0640*/  FSETP.GEU.AND P2, PT, R18, RZ, PT ;  /* 0x000000ff1200720b */ /* 0x000fe20003f4e000 */
[----:B------:R-:W-:Y:S01]  /*0650*/  FMUL R14, R13, R14 ;  /* 0x0000000e0d0e7220 */ /* 0x000fe20000400000 */
[----:B------:R-:W-:Y:S01]  /*0660*/  LOP3.LUT R6, R24, 0x7f, RZ, 0xc0, !PT ;  /* 0x0000007f18067812 */ /* 0x000fe200078ec0ff */
[----:B------:R-:W-:Y:S01]  /*0670*/  STS [R11], R7 ;  /* 0x000000070b007388 */ /* 0x000fe20000000800 */
[----:B------:R-:W-:Y:S01]  /*0680*/  FSEL R18, R18, RZ, P2 ;  /* 0x000000ff12127208 */ /* 0x000fe20001000000 */
[----:B-1----:R-:W-:Y:S01]  /*0690*/  FMUL R2, R5, R2 ;  /* 0x0000000205027220 */ /* 0x002fe20000400000 */
[----:B------:R-:W-:Y:S01]  /*06a0*/  FFMA R14, R14, R19, R23 ;  /* 0x000000130e0e7223 */ /* 0x000fe20000000017 */
[----:B------:R-:W-:Y:S02]  /*06b0*/  LOP3.LUT R3, R6, 0x80, RZ, 0xfc, !PT ;  /* 0x0000008006037812 */ /* 0x000fe400078efcff */
[----:B------:R-:W-:Y:S01]  /*06c0*/  FMUL R2, R2, R9 ;  /* 0x0000000902027220 */ /* 0x000fe20000400000 */
[----:B------:R-:W-:Y:S01]  /*06d0*/  STS [R11+0x10], R18 ;  /* 0x000010120b007388 */ /* 0x000fe20000000800 */
[----:B------:R-:W-:-:S02]  /*06e0*/  FSETP.GEU.AND P1, PT, R14, RZ, PT ;  /* 0x000000ff0e00720b */ /* 0x000fc40003f2e000 */
[----:B------:R-:W-:Y:S01]  /*06f0*/  FFMA R2, R2, R17, R21 ;  /* 0x0000001102027223 */ /* 0x000fe20000000015 */
[----:B------:R-:W-:Y:S02]  /*0700*/  LEA R16, R6, UR4, 0x3 ;  /* 0x0000000406107c11 */ /* 0x000fe4000f8e18ff */
[----:B------:R-:W-:Y:S02]  /*0710*/  FSEL R14, R14, RZ, P1 ;  /* 0x000000ff0e0e7208 */ /* 0x000fe40000800000 */
[C---:B------:R-:W-:Y:S02]  /*0720*/  FSETP.GEU.AND P3, PT, R2.reuse, RZ, PT ;  /* 0x000000ff0200720b */ /* 0x040fe40003f6e000 */
[----:B------:R-:W-:Y:S01]  /*0730*/  LEA R5, R3, UR4, 0x3 ;  /* 0x0000000403057c11 */ /* 0x000fe2000f8e18ff */
[----:B------:R0:W-:Y:S01]  /*0740*/  STS [R11+0x18], R14 ;  /* 0x0000180e0b007388 */ /* 0x0001e20000000800 */
[----:B------:R-:W-:Y:S02]  /*0750*/  FSEL R4, R2, RZ, P3 ;  /* 0x000000ff02047208 */ /* 0x000fe40001800000 */
[----:B------:R-:W-:-:S02]  /*0760*/  LOP3.LUT R2, R6, 0x100, RZ, 0xfc, !PT ;  /* 0x0000010006027812 */ /* 0x000fc400078efcff */
[----:B------:R-:W-:Y:S01]  /*0770*/  LOP3.LUT R24, R25, 0x7f, R24, 0xf8, !PT ;  /* 0x0000007f19187812 */ /* 0x000fe200078ef818 */
[----:B------:R1:W-:Y:S01]  /*0780*/  STS [R11+0x8], R4 ;  /* 0x000008040b007388 */ /* 0x0003e20000000800 */
[----:B------:R-:W-:Y:S02]  /*0790*/  LEA R17, R2, UR4, 0x3 ;  /* 0x0000000402117c11 */ /* 0x000fe4000f8e18ff */
[----:B------:R-:W-:Y:S01]  /*07a0*/  LOP3.LUT R9, R25, 0x80, R6, 0xfe, !PT ;  /* 0x0000008019097812 */ /* 0x000fe200078efe06 */
[----:B------:R-:W-:Y:S01]  /*07b0*/  BAR.SYNC.DEFER_BLOCKING 0x0 ;  /* 0x0000000000007b1d */ /* 0x000fe20000010000 */
[----:B------:R-:W-:Y:S01]  /*07c0*/  LOP3.LUT R8, R25, 0x100, R6, 0xfe, !PT ;  /* 0x0000010019087812 */ /* 0x000fe200078efe06 */
[C---:B0-----:R-:W-:Y:S01]  /*07d0*/  IMAD.HI R14, R24.reuse, 0x2aaaaaab, RZ ;  /* 0x2aaaaaab180e7827 */ /* 0x041fe200078e02ff */
[----:B------:R-:W-:Y:S02]  /*07e0*/  LOP3.LUT R25, R25, 0x180, R6, 0xfe, !PT ;  /* 0x0000018019197812 */ /* 0x000fe400078efe06 */
[----:B------:R-:W-:Y:S01]  /*07f0*/  ISETP.LT.AND P3, PT, R24, 0x300, !P0 ;  /* 0x000003001800780c */ /* 0x000fe20004761270 */
[----:B------:R-:W-:-:S02]  /*0800*/  IMAD.HI R12, R9, 0x2aaaaaab, RZ ;  /* 0x2aaaaaab090c7827 */ /* 0x000fc400078e02ff */
[----:B------:R-:W0:Y:S01]  /*0810*/  LDC.64 R2, c[0x0][0x238] ;  /* 0x00008e00ff027b82 */ /* 0x000e220000000a00 */
[----:B------:R-:W-:Y:S01]  /*0820*/  SHF.R.U32.HI R15, RZ, 0x1f, R14 ;  /* 0x0000001fff0f7819 */ /* 0x000fe2000001160e */
[----:B------:R-:W-:Y:S01]  /*0830*/  IMAD.HI R10, R8, 0x2aaaaaab, RZ ;  /* 0x2aaaaaab080a7827 */ /* 0x000fe200078e02ff */
[----:B------:R-:W-:Y:S02]  /*0840*/  SHF.R.U32.HI R13, RZ, 0x1f, R12 ;  /* 0x0000001fff0d7819 */ /* 0x000fe4000001160c */
[----:B------:R-:W-:Y:S02]  /*0850*/  LEA.HI.SX32 R15, R14, R15, 0x1b ;  /* 0x0000000f0e0f7211 */ /* 0x000fe400078fdaff */
[----:B-1----:R-:W-:Y:S02]  /*0860*/  SHF.R.U32.HI R11, RZ, 0x1f, R10 ;  /* 0x0000001fff0b7819 */ /* 0x002fe4000001160a */
[----:B------:R-:W-:Y:S01]  /*0870*/  LEA.HI.SX32 R12, R12, R13, 0x1b ;  /* 0x0000000d0c0c7211 */ /* 0x000fe200078fdaff */
[----:B------:R-:W-:Y:S01]  /*0880*/  IMAD R19, R15, -0xc0, R24 ;  /* 0xffffff400f137824 */ /* 0x000fe200078e0218 */
[----:B------:R-:W-:-:S02]  /*0890*/  LEA.HI.SX32 R11, R10, R11, 0x1b ;  /* 0x0000000b0a0b7211 */ /* 0x000fc400078fdaff */
[----:B------:R-:W-:Y:S02]  /*08a0*/  ISETP.LT.AND P2, PT, R9, 0x300, !P0 ;  /* 0x000003000900780c */ /* 0x000fe40004741270 */
[----:B------:R-:W-:Y:S01]  /*08b0*/  LEA R10, R19, R0, 0x6 ;  /* 0x00000000130a7211 */ /* 0x000fe200078e30ff */
[----:B------:R-:W1:Y:S01]  /*08c0*/  LDS R7, [R16] ;  /* 0x0000000010077984 */ /* 0x000e620000000800 */
[----:B------:R-:W-:Y:S01]  /*08d0*/  IMAD R13, R11, -0xc0, R8 ;  /* 0xffffff400b0d7824 */ /* 0x000fe200078e0208 */
[----:B------:R-:W-:Y:S02]  /*08e0*/  ISETP.LT.AND P1, PT, R8, 0x300, !P0 ;  /* 0x000003000800780c */ /* 0x000fe40004721270 */
[----:B------:R-:W2:Y:S01]  /*08f0*/  LDS R5, [R5] ;  /* 0x0000000005057984 */ /* 0x000ea20000000800 */
[----:B------:R-:W-:Y:S01]  /*0900*/  IMAD R14, R13, 0x40, R0 ;  /* 0x000000400d0e7824 */ /* 0x000fe200078e0200 */
[----:B------:R-:W-:Y:S02]  /*0910*/  ISETP.LT.AND P0, PT, R25, 0x300, !P0 ;  /* 0x000003001900780c */ /* 0x000fe40004701270 */
[----:B------:R3:W4:Y:S01]  /*0920*/  LDS R4, [R17] ;  /* 0x0000000011047984 */ /* 0x0007220000000800 */
[----:B------:R-:W-:Y:S01]  /*0930*/  IMAD R13, R11, 0x14000, R14 ;  /* 0x000140000b0d7824 */ /* 0x000fe200078e020e */
[----:B------:R-:W-:-:S04]  /*0940*/  LOP3.LUT R6, R6, 0x180, RZ, 0xfc, !PT ;  /* 0x0000018006067812 */ /* 0x000fc800078efcff */
[----:B------:R-:W-:Y:S01]  /*0950*/  LEA R6, R6, UR4, 0x3 ;  /* 0x0000000406067c11 */ /* 0x000fe2000f8e18ff */
[----:B---3--:R-:W-:Y:S02]  /*0960*/  IMAD R17, R12, -0xc0, R9 ;  /* 0xffffff400c117824 */ /* 0x008fe400078e0209 */
[----:B------:R-:W-:Y:S02]  /*0970*/  IMAD R9, R15, 0x14000, R10 ;  /* 0x000140000f097824 */ /* 0x000fe400078e020a */
[----:B------:R-:W-:Y:S02]  /*0980*/  IMAD R17, R17, 0x40, R0 ;  /* 0x0000004011117824 */ /* 0x000fe400078e0200 */
[----:B0-----:R-:W-:-:S04]  /*0990*/  IMAD.WIDE R8, R9, 0x4, R2 ;  /* 0x0000000409087825 */ /* 0x001fc800078e0202 */
[----:B------:R-:W-:Y:S02]  /*09a0*/  IMAD R17, R12, 0x14000, R17 ;  /* 0x000140000c117824 */ /* 0x000fe400078e0211 */
[----:B------:R-:W-:-:S04]  /*09b0*/  IMAD.WIDE R12, R13, 0x4, R2 ;  /* 0x000000040d0c7825 */ /* 0x000fc800078e0202 */
[----:B------:R-:W-:Y:S01]  /*09c0*/  IMAD.WIDE R10, R17, 0x4, R2 ;  /* 0x00000004110a7825 */ /* 0x000fe200078e0202 */
[----:B-1----:R0:W-:Y:S04]  /*09d0*/  @P3 STG.E desc[UR6][R8.64], R7 ;  /* 0x0000000708003986 */ /* 0x0021e8000c101906 */
[----:B--2---:R0:W-:Y:S04]  /*09e0*/  @P2 STG.E desc[UR6][R10.64], R5 ;  /* 0x000000050a002986 */ /* 0x0041e8000c101906 */
[----:B----4-:R0:W-:Y:S02]  /*09f0*/  @P1 STG.E desc[UR6][R12.64], R4 ;  /* 0x000000040c001986 */ /* 0x0101e4000c101906 */
[----:B0-----:R-:W-:Y:S05]  /*0a00*/  @!P0 EXIT ;  /* 0x000000000000894d */ /* 0x001fea0003800000 */
[----:B0-----:R-:W0:Y:S01]  /*0a10*/  LDS R7, [R6] ;  /* 0x0000000006077984 */ /* 0x001e220000000800 */
[----:B------:R-:W-:-:S05]  /*0a20*/  IMAD.HI R4, R25, 0x2aaaaaab, RZ ;  /* 0x2aaaaaab19047827 */ /* 0x000fca00078e02ff */
[----:B------:R-:W-:-:S04]  /*0a30*/  SHF.R.U32.HI R5, RZ, 0x1f, R4 ;  /* 0x0000001fff057819 */ /* 0x000fc80000011604 */
[----:B------:R-:W-:-:S05]  /*0a40*/  LEA.HI.SX32 R4, R4, R5, 0x1b ;  /* 0x0000000504047211 */ /* 0x000fca00078fdaff */
[----:B------:R-:W-:-:S05]  /*0a50*/  IMAD R25, R4, -0xc0, R25 ;  /* 0xffffff4004197824 */ /* 0x000fca00078e0219 */
[----:B------:R-:W-:-:S05]  /*0a60*/  LEA R25, R25, R0, 0x6 ;  /* 0x0000000019197211 */ /* 0x000fca00078e30ff */
[----:B------:R-:W-:-:S04]  /*0a70*/  IMAD R25, R4, 0x14000, R25 ;  /* 0x0001400004197824 */ /* 0x000fc800078e0219 */
[----:B------:R-:W-:-:S05]  /*0a80*/  IMAD.WIDE R2, R25, 0x4, R2 ;  /* 0x0000000419027825 */ /* 0x000fca00078e0202 */
[----:B0-----:R-:W-:Y:S01]  /*0a90*/  STG.E desc[UR6][R2.64], R7 ;  /* 0x0000000702007986 */ /* 0x001fe2000c101906 */
[----:B------:R-:W-:Y:S05]  /*0aa0*/  EXIT ;  /* 0x000000000000794d */ /* 0x000fea0003800000 */
.L_x_0:
[----:B------:R-:W-:-:S00]  /*0ab0*/  BRA `(.L_x_0) ;  /* 0xfffffffc00fc7947 */ /* 0x000fc0000383ffff */
[----:B------:R-:W-:-:S00]  /*0ac0*/  NOP ;  /* 0x0000000000007918 */ /* 0x000fc00000000000 */
        /* <DEDUP_REMOVED lines=11> */
.L_x_1:


//--------------------- .nv.global.init           --------------------------
	.section	.nv.global.init,"aw",@progbits
.nv.global.init:
	.type		_$_str,@object
	.size		_$_str,(_$_str_$_2 - _$_str)
_$_str:
        /*0000*/ 	.byte	0x5f, 0x5f, 0x43, 0x55, 0x44, 0x41, 0x5f, 0x46, 0x54, 0x5a, 0x00
	.type		_$_str_$_2,@object
	.size		_$_str_$_2,(.L_1 - _$_str_$_2)
_$_str_$_2:
        /*000b*/ 	.byte	0x5f, 0x5f, 0x43, 0x55, 0x44, 0x41, 0x5f, 0x50, 0x52, 0x45, 0x43, 0x5f, 0x53, 0x51, 0x52, 0x54
        /*001b*/ 	.byte	0x00
.L_1:


//--------------------- .nv.shared.triton_poi_fused__native_batch_norm_legit_no_training_relu_43 --------------------------
	.section	.nv.shared.triton_poi_fused__native_batch_norm_legit_no_training_relu_43,"aw",@nobits
	.sectionflags	@""
	.align	16
	.zero		1024


//--------------------- .nv.constant0.triton_poi_fused__native_batch_norm_legit_no_training_relu_43 --------------------------
	.section	.nv.constant0.triton_poi_fused__native_batch_norm_legit_no_training_relu_43,"a",@progbits
	.sectionflags	@""
	.align	4
.nv.constant0.triton_poi_fused__native_batch_norm_legit_no_training_relu_43:
	.zero		584
